	.headerflags	@"EF_CUDA_TEXMODE_UNIFIED EF_CUDA_64BIT_ADDRESS EF_CUDA_ACCELERATORS EF_CUDA_SM90 EF_CUDA_VIRTUAL_SM(EF_CUDA_SM90)"
	.elftype	@"ET_EXEC"


//--------------------- .nv.info                  --------------------------
	.section	.nv.info,"",@"SHT_CUDA_INFO"
	.align	4


	//----- nvinfo : EIATTR_REGCOUNT
	.align		4
        /*0000*/ 	.byte	0x04, 0x2f
        /*0002*/ 	.short	(.L_1 - .L_0)
	.align		4
.L_0:
        /*0004*/ 	.word	index@(triton_poi_fused_clone_1)
        /*0008*/ 	.word	0x00000014


	//----- nvinfo : EIATTR_MIN_STACK_SIZE
	.align		4
.L_1:
        /*000c*/ 	.byte	0x04, 0x12
        /*000e*/ 	.short	(.L_3 - .L_2)
	.align		4
.L_2:
        /*0010*/ 	.word	index@(triton_poi_fused_clone_1)
        /*0014*/ 	.word	0x00000000


	//----- nvinfo : EIATTR_FRAME_SIZE
	.align		4
.L_3:
        /*0018*/ 	.byte	0x04, 0x11
        /*001a*/ 	.short	(.L_5 - .L_4)
	.align		4
.L_4:
        /*001c*/ 	.word	index@(triton_poi_fused_clone_1)
        /*0020*/ 	.word	0x00000000


	//----- nvinfo : EIATTR_MIN_STACK_SIZE
	.align		4
.L_5:
        /*0024*/ 	.byte	0x04, 0x12
        /*0026*/ 	.short	(.L_7 - .L_6)
	.align		4
.L_6:
        /*0028*/ 	.word	index@(triton_poi_fused_clone_1)
        /*002c*/ 	.word	0x00000000
.L_7:


//--------------------- .nv.info.triton_poi_fused_clone_1 --------------------------
	.section	.nv.info.triton_poi_fused_clone_1,"",@"SHT_CUDA_INFO"
	.sectionflags	@""
	.align	4


	//----- nvinfo : EIATTR_CUDA_API_VERSION
	.align		4
        /*0000*/ 	.byte	0x04, 0x37
        /*0002*/ 	.short	(.L_9 - .L_8)
.L_8:
        /*0004*/ 	.word	0x0000007c


	//----- nvinfo : EIATTR_KPARAM_INFO
	.align		4
.L_9:
        /*0008*/ 	.byte	0x04, 0x17
        /*000a*/ 	.short	(.L_11 - .L_10)
.L_10:
        /*000c*/ 	.word	0x00000000
        /*0010*/ 	.short	0x0003
        /*0012*/ 	.short	0x0014
        /*0014*/ 	.byte	0x00, 0xf0, 0x11, 0x00


	//----- nvinfo : EIATTR_KPARAM_INFO
	.align		4
.L_11:
        /*0018*/ 	.byte	0x04, 0x17
        /*001a*/ 	.short	(.L_13 - .L_12)
.L_12:
        /*001c*/ 	.word	0x00000000
        /*0020*/ 	.short	0x0002
        /*0022*/ 	.short	0x0010
        /*0024*/ 	.byte	0x00, 0xf0, 0x11, 0x00


	//----- nvinfo : EIATTR_KPARAM_INFO
	.align		4
.L_13:
        /*0028*/ 	.byte	0x04, 0x17
        /*002a*/ 	.short	(.L_15 - .L_14)
.L_14:
        /*002c*/ 	.word	0x00000000
        /*0030*/ 	.short	0x0001
        /*0032*/ 	.short	0x0008
        /*0034*/ 	.byte	0x00, 0xf4, 0x21, 0x00


	//----- nvinfo : EIATTR_KPARAM_INFO
	.align		4
.L_15:
        /*0038*/ 	.byte	0x04, 0x17
        /*003a*/ 	.short	(.L_17 - .L_16)
.L_16:
        /*003c*/ 	.word	0x00000000
        /*0040*/ 	.short	0x0000
        /*0042*/ 	.short	0x0000
        /*0044*/ 	.byte	0x00, 0xf4, 0x21, 0x00


	//----- nvinfo : EIATTR_SPARSE_MMA_MASK
	.align		4
.L_17:
        /*0048*/ 	.byte	0x03, 0x50
        /*004a*/ 	.short	0x0000


	//----- nvinfo : EIATTR_MAXREG_COUNT
	.align		4
        /*004c*/ 	.byte	0x03, 0x1b
        /*004e*/ 	.short	0x00ff


	//----- nvinfo : EIATTR_EXIT_INSTR_OFFSETS
	.align		4
        /*0050*/ 	.byte	0x04, 0x1c
        /*0052*/ 	.short	(.L_19 - .L_18)


	//   ....[0]....
.L_18:
        /*0054*/ 	.word	0x00000380


	//   ....[1]....
        /*0058*/ 	.word	0x00000410


	//----- nvinfo : EIATTR_REQNTID
	.align		4
.L_19:
        /*005c*/ 	.byte	0x04, 0x10
        /*005e*/ 	.short	(.L_21 - .L_20)
.L_20:
        /*0060*/ 	.word	0x00000080
        /*0064*/ 	.word	0x00000001
        /*0068*/ 	.word	0x00000001


	//----- nvinfo : EIATTR_CBANK_PARAM_SIZE
	.align		4
.L_21:
        /*006c*/ 	.byte	0x03, 0x19
        /*006e*/ 	.short	0x0018


	//----- nvinfo : EIATTR_PARAM_CBANK
	.align		4
        /*0070*/ 	.byte	0x04, 0x0a
        /*0072*/ 	.short	(.L_23 - .L_22)
	.align		4
.L_22:
        /*0074*/ 	.word	index@(.nv.constant0.triton_poi_fused_clone_1)
        /*0078*/ 	.short	0x0210
        /*007a*/ 	.short	0x0018


	//----- nvinfo : EIATTR_SW_WAR
	.align		4
.L_23:
        /*007c*/ 	.byte	0x04, 0x36
        /*007e*/ 	.short	(.L_25 - .L_24)
.L_24:
        /*0080*/ 	.word	0x00000008
.L_25:


//--------------------- .nv.callgraph             --------------------------
	.section	.nv.callgraph,"",@"SHT_CUDA_CALLGRAPH"
	.align	4
	.sectionentsize	8
	.align		4
        /*0000*/ 	.word	0x00000000
	.align		4
        /*0004*/ 	.word	0xffffffff
	.align		4
        /*0008*/ 	.word	0x00000000
	.align		4
        /*000c*/ 	.word	0xfffffffe
	.align		4
        /*0010*/ 	.word	0x00000000
	.align		4
        /*0014*/ 	.word	0xfffffffd
	.align		4
        /*0018*/ 	.word	0x00000000
	.align		4
        /*001c*/ 	.word	0xfffffffc


//--------------------- .text.triton_poi_fused_clone_1 --------------------------
	.section	.text.triton_poi_fused_clone_1,"ax",@progbits
	.sectionflags	@"SHF_BARRIERS=1"
	.align	128
        .global         triton_poi_fused_clone_1
        .type           triton_poi_fused_clone_1,@function
        .size           triton_poi_fused_clone_1,(.L_x_1 - triton_poi_fused_clone_1)
        .other          triton_poi_fused_clone_1,@"STO_CUDA_ENTRY STV_DEFAULT"
triton_poi_fused_clone_1:
.text.triton_poi_fused_clone_1:
[----:B------:R-:W0:Y:S02]  /*0000*/  LDC R1, c[0x0][0x28] ;  /* 0x00000a00ff017b82 */ /* 0x000e240000000800 */
[----:B------:R-:W1:Y:S01]  /*0010*/  S2R R3, SR_CTAID.Y ;  /* 0x0000000000037919 */ /* 0x000e620000002600 */
[----:B------:R-:W2:Y:S01]  /*0020*/  LDC.64 R6, c[0x0][0x210] ;  /* 0x00008400ff067b82 */ /* 0x000ea20000000a00 */
[----:B------:R-:W-:Y:S01]  /*0030*/  ULDC.64 UR6, c[0x0][0x208] ;  /* 0x0000820000067ab9 */ /* 0x000fe20000000a00 */
[----:B------:R-:W3:Y:S01]  /*0040*/  S2R R12, SR_TID.X ;  /* 0x00000000000c7919 */ /* 0x000ee20000002100 */
[----:B------:R-:W4:Y:S01]  /*0050*/  S2R R11, SR_CTAID.X ;  /* 0x00000000000b7919 */ /* 0x000f220000002500 */
[----:B-1----:R-:W-:Y:S02]  /*0060*/  IMAD.SHL.U32 R3, R3, 0x10, RZ ;  /* 0x0000001003037824 */ /* 0x002fe400078e00ff */
[----:B---3--:R-:W-:Y:S01]  /*0070*/  IMAD.SHL.U32 R2, R12, 0x4, RZ ;  /* 0x000000040c027824 */ /* 0x008fe200078e00ff */
[----:B------:R-:W-:Y:S01]  /*0080*/  SHF.R.U32.HI R10, RZ, 0x2, R12 ;  /* 0x00000002ff0a7819 */ /* 0x000fe2000001160c */
[----:B----4-:R-:W-:-:S03]  /*0090*/  IMAD.SHL.U32 R11, R11, 0x20, RZ ;  /* 0x000000200b0b7824 */ /* 0x010fc600078e00ff */
[----:B------:R-:W-:Y:S02]  /*00a0*/  SGXT.U32 R10, R10, 0x5 ;  /* 0x000000050a0a781a */ /* 0x000fe40000000000 */
[----:B------:R-:W-:Y:S02]  /*00b0*/  LOP3.LUT R4, R3, 0xc, R2, 0xf8, !PT ;  /* 0x0000000c03047812 */ /* 0x000fe400078ef802 */
[----:B------:R-:W-:Y:S02]  /*00c0*/  LOP3.LUT R0, R11, R10, RZ, 0xfc, !PT ;  /* 0x0000000a0b007212 */ /* 0x000fe400078efcff */
[----:B------:R-:W-:Y:S02]  /*00d0*/  SHF.R.U32.HI R5, RZ, 0x2, R4 ;  /* 0x00000002ff057819 */ /* 0x000fe40000011604 */
[----:B------:R-:W-:-:S03]  /*00e0*/  ISETP.GE.AND P0, PT, R0, 0x20, PT ;  /* 0x000000200000780c */ /* 0x000fc60003f06270 */
[----:B------:R-:W-:Y:S01]  /*00f0*/  IMAD R5, R5, 0x20, R0 ;  /* 0x0000002005057824 */ /* 0x000fe200078e0200 */
[----:B------:R-:W-:Y:S01]  /*0100*/  ISETP.LT.AND P0, PT, R4, 0x10, !P0 ;  /* 0x000000100400780c */ /* 0x000fe20004701270 */
[----:B------:R-:W-:-:S04]  /*0110*/  IMAD.MOV.U32 R0, RZ, RZ, 0xc ;  /* 0x0000000cff007424 */ /* 0x000fc800078e00ff */
[----:B------:R-:W-:Y:S01]  /*0120*/  IMAD R9, R5, R0, 0x4 ;  /* 0x0000000405097424 */ /* 0x000fe200078e0200 */
[----:B------:R-:W-:-:S03]  /*0130*/  CS2R R4, SRZ ;  /* 0x0000000000047805 */ /* 0x000fc6000001ff00 */
[----:B--2---:R-:W-:Y:S01]  /*0140*/  IMAD.WIDE R8, R9, 0x4, R6 ;  /* 0x0000000409087825 */ /* 0x004fe200078e0206 */
[----:B------:R-:W-:-:S06]  /*0150*/  CS2R R6, SRZ ;  /* 0x0000000000067805 */ /* 0x000fcc000001ff00 */
[----:B------:R1:W2:Y:S01]  /*0160*/  @P0 LDG.E.EL.128 R4, desc[UR6][R8.64] ;  /* 0x0000000608040981 */ /* 0x0002a2000c2e1d00 */
[----:B------:R-:W3:Y:S01]  /*0170*/  S2UR UR5, SR_CgaCtaId ;  /* 0x00000000000579c3 */ /* 0x000ee20000008800 */
[----:B------:R-:W-:Y:S01]  /*0180*/  SHF.R.U32.HI R0, RZ, 0x3, R12 ;  /* 0x00000003ff007819 */ /* 0x000fe2000001160c */
[----:B------:R-:W-:Y:S01]  /*0190*/  IMAD.SHL.U32 R12, R12, 0x80, RZ ;  /* 0x000000800c0c7824 */ /* 0x000fe200078e00ff */
[----:B------:R-:W-:Y:S01]  /*01a0*/  UMOV UR4, 0x400 ;  /* 0x0000040000047882 */ /* 0x000fe20000000000 */
[----:B------:R-:W-:Y:S02]  /*01b0*/  SHF.R.U32.HI R17, RZ, 0x5, R2 ;  /* 0x00000005ff117819 */ /* 0x000fe40000011602 */
[----:B------:R-:W-:Y:S02]  /*01c0*/  SGXT.U32 R0, R0, 0x4 ;  /* 0x000000040000781a */ /* 0x000fe40000000000 */
[----:B------:R-:W-:Y:S02]  /*01d0*/  LOP3.LUT R13, R12, 0x180, RZ, 0xc0, !PT ;  /* 0x000001800c0d7812 */ /* 0x000fe400078ec0ff */
[----:B------:R-:W-:-:S02]  /*01e0*/  LOP3.LUT R0, R3, R0, RZ, 0xfc, !PT ;  /* 0x0000000003007212 */ /* 0x000fc400078efcff */
[C---:B------:R-:W-:Y:S02]  /*01f0*/  LOP3.LUT R10, R13.reuse, R10, RZ, 0xfc, !PT ;  /* 0x0000000a0d0a7212 */ /* 0x040fe400078efcff */
[----:B------:R-:W-:Y:S02]  /*0200*/  LOP3.LUT R3, R11, 0x1c, R2, 0xf8, !PT ;  /* 0x0000001c0b037812 */ /* 0x000fe400078ef802 */
[C---:B-1----:R-:W-:Y:S02]  /*0210*/  LOP3.LUT R9, R13.reuse, 0x20, RZ, 0xfc, !PT ;  /* 0x000000200d097812 */ /* 0x042fe400078efcff */
[C---:B------:R-:W-:Y:S02]  /*0220*/  LOP3.LUT R11, R13.reuse, 0x40, RZ, 0xfc, !PT ;  /* 0x000000400d0b7812 */ /* 0x040fe400078efcff */
[C---:B------:R-:W-:Y:S02]  /*0230*/  LOP3.LUT R15, R13.reuse, 0x60, RZ, 0xfc, !PT ;  /* 0x000000600d0f7812 */ /* 0x040fe400078efcff */
[-C--:B------:R-:W-:Y:S01]  /*0240*/  LEA.HI R13, R13, R10.reuse, RZ, 0x1b ;  /* 0x0000000a0d0d7211 */ /* 0x080fe200078fd8ff */
[----:B---3--:R-:W-:Y:S01]  /*0250*/  UPRMT UR4, UR5, 0x654, UR4 ;  /* 0x0000065405047896 */ /* 0x008fe20008000004 */
[----:B------:R-:W-:-:S02]  /*0260*/  LEA.HI R9, R9, R10, RZ, 0x1b ;  /* 0x0000000a09097211 */ /* 0x000fc400078fd8ff */
[----:B------:R-:W-:Y:S02]  /*0270*/  LOP3.LUT R2, R2, 0x1fc, RZ, 0xc0, !PT ;  /* 0x000001fc02027812 */ /* 0x000fe400078ec0ff */
[----:B------:R-:W-:Y:S02]  /*0280*/  SGXT.U32 R17, R17, 0x4 ;  /* 0x000000041111781a */ /* 0x000fe40000000000 */
[-C--:B------:R-:W-:Y:S02]  /*0290*/  LEA.HI R11, R11, R10.reuse, RZ, 0x1b ;  /* 0x0000000a0b0b7211 */ /* 0x080fe400078fd8ff */
[----:B------:R-:W-:Y:S01]  /*02a0*/  LEA.HI R15, R15, R10, RZ, 0x1b ;  /* 0x0000000a0f0f7211 */ /* 0x000fe200078fd8ff */
[----:B------:R-:W-:Y:S01]  /*02b0*/  IMAD.IADD R17, R2, 0x1, R17 ;  /* 0x0000000102117824 */ /* 0x000fe200078e0211 */
[----:B------:R-:W-:Y:S02]  /*02c0*/  LEA R13, R13, UR4, 0x2 ;  /* 0x000000040d0d7c11 */ /* 0x000fe4000f8e10ff */
[----:B------:R-:W-:-:S02]  /*02d0*/  LEA R8, R9, UR4, 0x2 ;  /* 0x0000000409087c11 */ /* 0x000fc4000f8e10ff */
[----:B------:R-:W-:Y:S02]  /*02e0*/  LEA R11, R11, UR4, 0x2 ;  /* 0x000000040b0b7c11 */ /* 0x000fe4000f8e10ff */
[----:B------:R-:W-:Y:S02]  /*02f0*/  LEA R2, R15, UR4, 0x2 ;  /* 0x000000040f027c11 */ /* 0x000fe4000f8e10ff */
[----:B------:R-:W-:Y:S02]  /*0300*/  ISETP.GE.AND P0, PT, R3, 0x20, PT ;  /* 0x000000200300780c */ /* 0x000fe40003f06270 */
[----:B------:R-:W-:Y:S02]  /*0310*/  LEA R17, R17, UR4, 0x2 ;  /* 0x0000000411117c11 */ /* 0x000fe4000f8e10ff */
[----:B------:R-:W-:Y:S01]  /*0320*/  ISETP.LT.AND P0, PT, R0, 0x10, !P0 ;  /* 0x000000100000780c */ /* 0x000fe20004701270 */
[----:B--2---:R1:W-:Y:S04]  /*0330*/  STS [R13], R4 ;  /* 0x000000040d007388 */ /* 0x0043e80000000800 */
[----:B------:R1:W-:Y:S04]  /*0340*/  STS [R8+0x80], R5 ;  /* 0x0000800508007388 */ /* 0x0003e80000000800 */
[----:B------:R1:W-:Y:S04]  /*0350*/  STS [R11+0x100], R6 ;  /* 0x000100060b007388 */ /* 0x0003e80000000800 */
[----:B------:R1:W-:Y:S01]  /*0360*/  STS [R2+0x180], R7 ;  /* 0x0001800702007388 */ /* 0x0003e20000000800 */
[----:B------:R-:W-:Y:S06]  /*0370*/  BAR.SYNC.DEFER_BLOCKING 0x0 ;  /* 0x0000000000007b1d */ /* 0x000fec0000010000 */
[----:B-1----:R-:W-:Y:S05]  /*0380*/  @!P0 EXIT ;  /* 0x000000000000894d */ /* 0x002fea0003800000 */
[----:B------:R-:W-:Y:S01]  /*0390*/  LDS R4, [R17] ;  /* 0x0000000011047984 */ /* 0x000fe20000000800 */
[----:B------:R-:W0:Y:S01]  /*03a0*/  LDC.64 R8, c[0x0][0x218] ;  /* 0x00008600ff087b82 */ /* 0x000e220000000a00 */
[----:B------:R-:W-:Y:S02]  /*03b0*/  IMAD R3, R0, 0x20, R3 ;  /* 0x0000002000037824 */ /* 0x000fe400078e0203 */
[----:B------:R-:W-:Y:S04]  /*03c0*/  LDS R5, [R17+0x4] ;  /* 0x0000040011057984 */ /* 0x000fe80000000800 */
[----:B------:R-:W-:Y:S04]  /*03d0*/  LDS R6, [R17+0x8] ;  /* 0x0000080011067984 */ /* 0x000fe80000000800 */
[----:B------:R-:W1:Y:S01]  /*03e0*/  LDS R7, [R17+0xc] ;  /* 0x00000c0011077984 */ /* 0x000e620000000800 */
[----:B0-----:R-:W-:-:S05]  /*03f0*/  IMAD.WIDE R2, R3, 0x4, R8 ;  /* 0x0000000403027825 */ /* 0x001fca00078e0208 */
[----:B-1----:R-:W-:Y:S01]  /*0400*/  STG.E.128 desc[UR6][R2.64], R4 ;  /* 0x0000000402007986 */ /* 0x002fe2000c101d06 */
[----:B------:R-:W-:Y:S05]  /*0410*/  EXIT ;  /* 0x000000000000794d */ /* 0x000fea0003800000 */
.L_x_0:
[----:B------:R-:W-:-:S00]  /*0420*/  BRA `(.L_x_0) ;  /* 0xfffffffc00fc7947 */ /* 0x000fc0000383ffff */
[----:B------:R-:W-:-:S00]  /*0430*/  NOP ;  /* 0x0000000000007918 */ /* 0x000fc00000000000 */
        /* <DEDUP_REMOVED lines=12> */
.L_x_1:


//--------------------- .nv.shared.triton_poi_fused_clone_1 --------------------------
	.section	.nv.shared.triton_poi_fused_clone_1,"aw",@nobits
	.sectionflags	@""
	.align	16
	.zero		1024


//--------------------- .nv.constant0.triton_poi_fused_clone_1 --------------------------
	.section	.nv.constant0.triton_poi_fused_clone_1,"a",@progbits
	.sectionflags	@""
	.align	4
.nv.constant0.triton_poi_fused_clone_1:
	.zero		552
